	.headerflags	@"EF_CUDA_TEXMODE_UNIFIED EF_CUDA_64BIT_ADDRESS EF_CUDA_ACCELERATORS EF_CUDA_SM90 EF_CUDA_VIRTUAL_SM(EF_CUDA_SM90)"
	.elftype	@"ET_EXEC"


//--------------------- .nv.info                  --------------------------
	.section	.nv.info,"",@"SHT_CUDA_INFO"
	.align	4


	//----- nvinfo : EIATTR_REGCOUNT
	.align		4
        /*0000*/ 	.byte	0x04, 0x2f
        /*0002*/ 	.short	(.L_3 - .L_2)
	.align		4
.L_2:
        /*0004*/ 	.word	index@(triton_poi_fused__native_batch_norm_legit_no_training_add_relu_14)
        /*0008*/ 	.word	0x0000001a


	//----- nvinfo : EIATTR_MIN_STACK_SIZE
	.align		4
.L_3:
        /*000c*/ 	.byte	0x04, 0x12
        /*000e*/ 	.short	(.L_5 - .L_4)
	.align		4
.L_4:
        /*0010*/ 	.word	index@(triton_poi_fused__native_batch_norm_legit_no_training_add_relu_14)
        /*0014*/ 	.word	0x00000000


	//----- nvinfo : EIATTR_FRAME_SIZE
	.align		4
.L_5:
        /*0018*/ 	.byte	0x04, 0x11
        /*001a*/ 	.short	(.L_7 - .L_6)
	.align		4
.L_6:
        /*001c*/ 	.word	index@(triton_poi_fused__native_batch_norm_legit_no_training_add_relu_14)
        /*0020*/ 	.word	0x00000000


	//----- nvinfo : EIATTR_MIN_STACK_SIZE
	.align		4
.L_7:
        /*0024*/ 	.byte	0x04, 0x12
        /*0026*/ 	.short	(.L_9 - .L_8)
	.align		4
.L_8:
        /*0028*/ 	.word	index@(triton_poi_fused__native_batch_norm_legit_no_training_add_relu_14)
        /*002c*/ 	.word	0x00000000
.L_9:


//--------------------- .nv.info.triton_poi_fused__native_batch_norm_legit_no_training_add_relu_14 --------------------------
	.section	.nv.info.triton_poi_fused__native_batch_norm_legit_no_training_add_relu_14,"",@"SHT_CUDA_INFO"
	.sectionflags	@""
	.align	4


	//----- nvinfo : EIATTR_CUDA_API_VERSION
	.align		4
        /*0000*/ 	.byte	0x04, 0x37
        /*0002*/ 	.short	(.L_11 - .L_10)
.L_10:
        /*0004*/ 	.word	0x0000007c


	//----- nvinfo : EIATTR_KPARAM_INFO
	.align		4
.L_11:
        /*0008*/ 	.byte	0x04, 0x17
        /*000a*/ 	.short	(.L_13 - .L_12)
.L_12:
        /*000c*/ 	.word	0x00000000
        /*0010*/ 	.short	0x0007
        /*0012*/ 	.short	0x0038
        /*0014*/ 	.byte	0x00, 0xf0, 0x11, 0x00


	//----- nvinfo : EIATTR_KPARAM_INFO
	.align		4
.L_13:
        /*0018*/ 	.byte	0x04, 0x17
        /*001a*/ 	.short	(.L_15 - .L_14)
.L_14:
        /*001c*/ 	.word	0x00000000
        /*0020*/ 	.short	0x0006
        /*0022*/ 	.short	0x0030
        /*0024*/ 	.byte	0x00, 0xf4, 0x21, 0x00


	//----- nvinfo : EIATTR_KPARAM_INFO
	.align		4
.L_15:
        /*0028*/ 	.byte	0x04, 0x17
        /*002a*/ 	.short	(.L_17 - .L_16)
.L_16:
        /*002c*/ 	.word	0x00000000
        /*0030*/ 	.short	0x0005
        /*0032*/ 	.short	0x0028
        /*0034*/ 	.byte	0x00, 0xf4, 0x21, 0x00


	//----- nvinfo : EIATTR_KPARAM_INFO
	.align		4
.L_17:
        /*0038*/ 	.byte	0x04, 0x17
        /*003a*/ 	.short	(.L_19 - .L_18)
.L_18:
        /*003c*/ 	.word	0x00000000
        /*0040*/ 	.short	0x0004
        /*0042*/ 	.short	0x0020
        /*0044*/ 	.byte	0x00, 0xf4, 0x21, 0x00


	//----- nvinfo : EIATTR_KPARAM_INFO
	.align		4
.L_19:
        /*0048*/ 	.byte	0x04, 0x17
        /*004a*/ 	.short	(.L_21 - .L_20)
.L_20:
        /*004c*/ 	.word	0x00000000
        /*0050*/ 	.short	0x0003
        /*0052*/ 	.short	0x0018
        /*0054*/ 	.byte	0x00, 0xf4, 0x21, 0x00


	//----- nvinfo : EIATTR_KPARAM_INFO
	.align		4
.L_21:
        /*0058*/ 	.byte	0x04, 0x17
        /*005a*/ 	.short	(.L_23 - .L_22)
.L_22:
        /*005c*/ 	.word	0x00000000
        /*0060*/ 	.short	0x0002
        /*0062*/ 	.short	0x0010
        /*0064*/ 	.byte	0x00, 0xf4, 0x21, 0x00


	//----- nvinfo : EIATTR_KPARAM_INFO
	.align		4
.L_23:
        /*0068*/ 	.byte	0x04, 0x17
        /*006a*/ 	.short	(.L_25 - .L_24)
.L_24:
        /*006c*/ 	.word	0x00000000
        /*0070*/ 	.short	0x0001
        /*0072*/ 	.short	0x0008
        /*0074*/ 	.byte	0x00, 0xf4, 0x21, 0x00


	//----- nvinfo : EIATTR_KPARAM_INFO
	.align		4
.L_25:
        /*0078*/ 	.byte	0x04, 0x17
        /*007a*/ 	.short	(.L_27 - .L_26)
.L_26:
        /*007c*/ 	.word	0x00000000
        /*0080*/ 	.short	0x0000
        /*0082*/ 	.short	0x0000
        /*0084*/ 	.byte	0x00, 0xf4, 0x21, 0x00


	//----- nvinfo : EIATTR_SPARSE_MMA_MASK
	.align		4
.L_27:
        /*0088*/ 	.byte	0x03, 0x50
        /*008a*/ 	.short	0x0000


	//----- nvinfo : EIATTR_MAXREG_COUNT
	.align		4
        /*008c*/ 	.byte	0x03, 0x1b
        /*008e*/ 	.short	0x00ff


	//----- nvinfo : EIATTR_EXIT_INSTR_OFFSETS
	.align		4
        /*0090*/ 	.byte	0x04, 0x1c
        /*0092*/ 	.short	(.L_29 - .L_28)


	//   ....[0]....
.L_28:
        /*0094*/ 	.word	0x000004f0


	//   ....[1]....
        /*0098*/ 	.word	0x00000510


	//----- nvinfo : EIATTR_REQNTID
	.align		4
.L_29:
        /*009c*/ 	.byte	0x04, 0x10
        /*009e*/ 	.short	(.L_31 - .L_30)
.L_30:
        /*00a0*/ 	.word	0x00000080
        /*00a4*/ 	.word	0x00000001
        /*00a8*/ 	.word	0x00000001


	//----- nvinfo : EIATTR_CBANK_PARAM_SIZE
	.align		4
.L_31:
        /*00ac*/ 	.byte	0x03, 0x19
        /*00ae*/ 	.short	0x003c


	//----- nvinfo : EIATTR_PARAM_CBANK
	.align		4
        /*00b0*/ 	.byte	0x04, 0x0a
        /*00b2*/ 	.short	(.L_33 - .L_32)
	.align		4
.L_32:
        /*00b4*/ 	.word	index@(.nv.constant0.triton_poi_fused__native_batch_norm_legit_no_training_add_relu_14)
        /*00b8*/ 	.short	0x0210
        /*00ba*/ 	.short	0x003c


	//----- nvinfo : EIATTR_SW_WAR
	.align		4
.L_33:
        /*00bc*/ 	.byte	0x04, 0x36
        /*00be*/ 	.short	(.L_35 - .L_34)
.L_34:
        /*00c0*/ 	.word	0x00000008
.L_35:


//--------------------- .nv.callgraph             --------------------------
	.section	.nv.callgraph,"",@"SHT_CUDA_CALLGRAPH"
	.align	4
	.sectionentsize	8
	.align		4
        /*0000*/ 	.word	0x00000000
	.align		4
        /*0004*/ 	.word	0xffffffff
	.align		4
        /*0008*/ 	.word	0x00000000
	.align		4
        /*000c*/ 	.word	0xfffffffe
	.align		4
        /*0010*/ 	.word	0x00000000
	.align		4
        /*0014*/ 	.word	0xfffffffd
	.align		4
        /*0018*/ 	.word	0x00000000
	.align		4
        /*001c*/ 	.word	0xfffffffc


//--------------------- .nv.constant4             --------------------------
	.section	.nv.constant4,"a",@progbits
	.align	8
	.align		8
.nv.constant4:
        /*0000*/ 	.dword	_$_str
	.align		8
        /*0008*/ 	.dword	_$_str_$_2


//--------------------- .text.triton_poi_fused__native_batch_norm_legit_no_training_add_relu_14 --------------------------
	.section	.text.triton_poi_fused__native_batch_norm_legit_no_training_add_relu_14,"ax",@progbits
	.align	128
        .global         triton_poi_fused__native_batch_norm_legit_no_training_add_relu_14
        .type           triton_poi_fused__native_batch_norm_legit_no_training_add_relu_14,@function
        .size           triton_poi_fused__native_batch_norm_legit_no_training_add_relu_14,(.L_x_1 - triton_poi_fused__native_batch_norm_legit_no_training_add_relu_14)
        .other          triton_poi_fused__native_batch_norm_legit_no_training_add_relu_14,@"STO_CUDA_ENTRY STV_DEFAULT"
triton_poi_fused__native_batch_norm_legit_no_training_add_relu_14:
.text.triton_poi_fused__native_batch_norm_legit_no_training_add_relu_14:
[----:B------:R-:W0:Y:S01]  /*0000*/  LDC R1, c[0x0][0x28] ;  /* 0x00000a00ff017b82 */ /* 0x000e220000000800 */
[----:B------:R-:W1:Y:S07]  /*0010*/  S2R R0, SR_TID.X ;  /* 0x0000000000007919 */ /* 0x000e6e0000002100 */
[----:B------:R-:W2:Y:S01]  /*0020*/  LDC.64 R4, c[0x0][0x220] ;  /* 0x00008800ff047b82 */ /* 0x000ea20000000a00 */
[----:B------:R-:W-:Y:S01]  /*0030*/  IMAD.MOV.U32 R12, RZ, RZ, RZ ;  /* 0x000000ffff0c7224 */ /* 0x000fe200078e00ff */
[----:B------:R-:W-:Y:S01]  /*0040*/  ULDC.64 UR4, c[0x0][0x208] ;  /* 0x0000820000047ab9 */ /* 0x000fe20000000a00 */
[----:B------:R-:W3:Y:S05]  /*0050*/  S2R R13, SR_CTAID.X ;  /* 0x00000000000d7919 */ /* 0x000eea0000002500 */
[----:B------:R-:W4:Y:S08]  /*0060*/  LDC.64 R22, c[0x0][0x218] ;  /* 0x00008600ff167b82 */ /* 0x000f300000000a00 */
[----:B------:R-:W5:Y:S08]  /*0070*/  LDC.64 R20, c[0x0][0x210] ;  /* 0x00008400ff147b82 */ /* 0x000f700000000a00 */
[----:B------:R-:W4:Y:S01]  /*0080*/  LDC.64 R8, c[0x0][0x228] ;  /* 0x00008a00ff087b82 */ /* 0x000f220000000a00 */
[----:B-1----:R-:W-:-:S07]  /*0090*/  SHF.L.U32 R0, R0, 0x1, RZ ;  /* 0x0000000100007819 */ /* 0x002fce00000006ff */
[----:B------:R-:W1:Y:S01]  /*00a0*/  LDC.64 R10, c[0x0][0x230] ;  /* 0x00008c00ff0a7b82 */ /* 0x000e620000000a00 */
[----:B---3--:R-:W-:Y:S02]  /*00b0*/  SHF.R.S32.HI R2, RZ, 0x17, R13 ;  /* 0x00000017ff027819 */ /* 0x008fe4000001140d */
[----:B------:R-:W-:Y:S02]  /*00c0*/  LOP3.LUT R0, R0, 0xfe, RZ, 0xc0, !PT ;  /* 0x000000fe00007812 */ /* 0x000fe400078ec0ff */
[----:B------:R-:W-:-:S03]  /*00d0*/  SGXT R2, R2, 0x1 ;  /* 0x000000010202781a */ /* 0x000fc60000000200 */
[----:B------:R-:W3:Y:S01]  /*00e0*/  LDC.64 R6, c[0x0][0x238] ;  /* 0x00008e00ff067b82 */ /* 0x000ee20000000a00 */
[----:B------:R-:W-:-:S04]  /*00f0*/  LEA R13, R13, R0, 0x8 ;  /* 0x000000000d0d7211 */ /* 0x000fc800078e40ff */
[----:B------:R-:W-:Y:S02]  /*0100*/  LEA.HI R2, R2, R13, RZ, 0x4 ;  /* 0x0000000d02027211 */ /* 0x000fe400078f20ff */
[----:B------:R-:W-:Y:S02]  /*0110*/  ISETP.GE.AND P0, PT, R13, 0x400, PT ;  /* 0x000004000d00780c */ /* 0x000fe40003f06270 */
[----:B------:R-:W-:-:S04]  /*0120*/  SHF.R.S32.HI R2, RZ, 0x4, R2 ;  /* 0x00000004ff027819 */ /* 0x000fc80000011402 */
[----:B------:R-:W-:-:S04]  /*0130*/  LEA.HI R0, R2, R2, RZ, 0x4 ;  /* 0x0000000202007211 */ /* 0x000fc800078f20ff */
[----:B------:R-:W-:Y:S01]  /*0140*/  LOP3.LUT R3, R0, 0xfffffff0, RZ, 0xc0, !PT ;  /* 0xfffffff000037812 */ /* 0x000fe200078ec0ff */
[----:B------:R-:W-:-:S03]  /*0150*/  HFMA2.MMA R0, -RZ, RZ, 0, 0 ;  /* 0x00000000ff007435 */ /* 0x000fc600000001ff */
[----:B------:R-:W-:-:S05]  /*0160*/  IADD3 R17, R2, -R3, RZ ;  /* 0x8000000302117210 */ /* 0x000fca0007ffe0ff */
[----:B--2---:R-:W-:-:S05]  /*0170*/  IMAD.WIDE R4, R17, 0x4, R4 ;  /* 0x0000000411047825 */ /* 0x004fca00078e0204 */
[----:B------:R-:W2:Y:S04]  /*0180*/  @!P0 LDG.E.EL R12, desc[UR4][R4.64] ;  /* 0x00000004040c8981 */ /* 0x000ea8000c2e1900 */
[----:B------:R1:W2:Y:S01]  /*0190*/  @!P0 LDG.E.EL R0, desc[UR4][R4.64] ;  /* 0x0000000404008981 */ /* 0x0002a2000c2e1900 */
[----:B------:R-:W-:Y:S02]  /*01a0*/  CS2R R14, SRZ ;  /* 0x00000000000e7805 */ /* 0x000fe4000001ff00 */
[----:B------:R-:W-:Y:S01]  /*01b0*/  CS2R R2, SRZ ;  /* 0x0000000000027805 */ /* 0x000fe2000001ff00 */
[----:B----4-:R-:W-:-:S04]  /*01c0*/  IMAD.WIDE R22, R17, 0x4, R22 ;  /* 0x0000000411167825 */ /* 0x010fc800078e0216 */
[----:B-----5:R-:W-:Y:S01]  /*01d0*/  IMAD.WIDE R20, R13, 0x4, R20 ;  /* 0x000000040d147825 */ /* 0x020fe200078e0214 */
[----:B------:R-:W4:Y:S01]  /*01e0*/  @!P0 LDG.E.EL R14, desc[UR4][R22.64] ;  /* 0x00000004160e8981 */ /* 0x000f22000c2e1900 */
[----:B------:R-:W-:Y:S02]  /*01f0*/  CS2R R18, SRZ ;  /* 0x0000000000127805 */ /* 0x000fe4000001ff00 */
[C---:B01----:R-:W-:Y:S01]  /*0200*/  IMAD.WIDE R4, R17.reuse, 0x4, R8 ;  /* 0x0000000411047825 */ /* 0x043fe200078e0208 */
[----:B------:R-:W4:Y:S03]  /*0210*/  @!P0 LDG.E.64 R2, desc[UR4][R20.64] ;  /* 0x0000000414028981 */ /* 0x000f26000c1e1b00 */
[----:B------:R-:W-:Y:S01]  /*0220*/  IMAD.WIDE R10, R17, 0x4, R10 ;  /* 0x00000004110a7825 */ /* 0x000fe200078e020a */
[----:B------:R-:W-:Y:S01]  /*0230*/  CS2R R16, SRZ ;  /* 0x0000000000107805 */ /* 0x000fe2000001ff00 */
[----:B------:R-:W5:Y:S01]  /*0240*/  @!P0 LDG.E.EL R15, desc[UR4][R22.64] ;  /* 0x00000004160f8981 */ /* 0x000f62000c2e1900 */
[----:B------:R-:W-:Y:S01]  /*0250*/  CS2R R8, SRZ ;  /* 0x0000000000087805 */ /* 0x000fe2000001ff00 */
[----:B---3--:R-:W-:-:S02]  /*0260*/  IMAD.WIDE R6, R13, 0x4, R6 ;  /* 0x000000040d067825 */ /* 0x008fc400078e0206 */
[----:B------:R-:W3:Y:S04]  /*0270*/  @!P0 LDG.E.EL R18, desc[UR4][R4.64] ;  /* 0x0000000404128981 */ /* 0x000ee8000c2e1900 */
[----:B------:R-:W3:Y:S04]  /*0280*/  @!P0 LDG.E.EL R17, desc[UR4][R10.64] ;  /* 0x000000040a118981 */ /* 0x000ee8000c2e1900 */
[----:B------:R0:W3:Y:S04]  /*0290*/  @!P0 LDG.E.EL R19, desc[UR4][R4.64] ;  /* 0x0000000404138981 */ /* 0x0000e8000c2e1900 */
[----:B------:R-:W3:Y:S04]  /*02a0*/  @!P0 LDG.E.EL R16, desc[UR4][R10.64] ;  /* 0x000000040a108981 */ /* 0x000ee8000c2e1900 */
[----:B------:R1:W3:Y:S01]  /*02b0*/  @!P0 LDG.E.64 R8, desc[UR4][R6.64] ;  /* 0x0000000406088981 */ /* 0x0002e2000c1e1b00 */
[----:B0-----:R-:W0:Y:S01]  /*02c0*/  LDC.64 R4, c[0x0][0x240] ;  /* 0x00009000ff047b82 */ /* 0x001e220000000a00 */
[----:B-1----:R-:W-:-:S02]  /*02d0*/  IMAD.MOV.U32 R7, RZ, RZ, 0x3e800000 ;  /* 0x3e800000ff077424 */ /* 0x002fc400078e00ff */
[----:B0-----:R-:W-:-:S04]  /*02e0*/  IMAD.WIDE R4, R13, 0x4, R4 ;  /* 0x000000040d047825 */ /* 0x001fc800078e0204 */
[----:B--2---:R-:W-:Y:S01]  /*02f0*/  FADD R12, R12, 9.9999997473787516356e-06 ;  /* 0x3727c5ac0c0c7421 */ /* 0x004fe20000000000 */
[----:B------:R-:W-:-:S03]  /*0300*/  FADD R0, R0, 9.9999997473787516356e-06 ;  /* 0x3727c5ac00007421 */ /* 0x000fc60000000000 */
[----:B------:R-:W0:Y:S08]  /*0310*/  MUFU.SQRT R21, R12 ;  /* 0x0000000c00157308 */ /* 0x000e300000002000 */
[----:B------:R-:W1:Y:S01]  /*0320*/  MUFU.SQRT R20, R0 ;  /* 0x0000000000147308 */ /* 0x000e620000002000 */
[C---:B0-----:R-:W-:Y:S02]  /*0330*/  FSETP.GT.AND P2, PT, R21.reuse, 8.50705917302346158658e+37, PT ;  /* 0x7e8000001500780b */ /* 0x041fe40003f44000 */
[----:B------:R-:W-:-:S02]  /*0340*/  FSETP.GEU.AND P4, PT, R21, 1.175494350822287508e-38, PT ;  /* 0x008000001500780b */ /* 0x000fc40003f8e000 */
[C---:B-1----:R-:W-:Y:S02]  /*0350*/  FSETP.GT.AND P1, PT, R20.reuse, 8.50705917302346158658e+37, PT ;  /* 0x7e8000001400780b */ /* 0x042fe40003f24000 */
[----:B------:R-:W-:-:S07]  /*0360*/  FSETP.GEU.AND P3, PT, R20, 1.175494350822287508e-38, PT ;  /* 0x008000001400780b */ /* 0x000fce0003f6e000 */
[----:B------:R-:W-:-:S04]  /*0370*/  @P2 FMUL R21, R21, 0.25 ;  /* 0x3e80000015152820 */ /* 0x000fc80000400000 */
[----:B------:R-:W-:Y:S01]  /*0380*/  @!P4 FMUL R21, R21, 16777216 ;  /* 0x4b8000001515c820 */ /* 0x000fe20000400000 */
[----:B------:R-:W-:-:S04]  /*0390*/  @P1 FMUL R20, R20, 0.25 ;  /* 0x3e80000014141820 */ /* 0x000fc80000400000 */
[----:B------:R-:W-:Y:S01]  /*03a0*/  @!P3 FMUL R20, R20, 16777216 ;  /* 0x4b8000001414b820 */ /* 0x000fe20000400000 */
[----:B------:R-:W0:Y:S01]  /*03b0*/  MUFU.RCP R21, R21 ;  /* 0x0000001500157308 */ /* 0x000e220000001000 */
[----:B------:R-:W-:-:S07]  /*03c0*/  FSEL R0, R7, 1, P2 ;  /* 0x3f80000007007808 */ /* 0x000fce0001000000 */
[----:B------:R-:W1:Y:S01]  /*03d0*/  MUFU.RCP R20, R20 ;  /* 0x0000001400147308 */ /* 0x000e620000001000 */
[----:B------:R-:W-:Y:S01]  /*03e0*/  FSEL R7, R7, 1, P1 ;  /* 0x3f80000007077808 */ /* 0x000fe20000800000 */
[----:B------:R-:W-:Y:S01]  /*03f0*/  @!P4 FMUL R0, R0, 16777216 ;  /* 0x4b8000000000c820 */ /* 0x000fe20000400000 */
[----:B----4-:R-:W-:-:S03]  /*0400*/  FADD R3, -R14, R3 ;  /* 0x000000030e037221 */ /* 0x010fc60000000100 */
[----:B------:R-:W-:Y:S01]  /*0410*/  @!P3 FMUL R7, R7, 16777216 ;  /* 0x4b8000000707b820 */ /* 0x000fe20000400000 */
[----:B0-----:R-:W-:Y:S01]  /*0420*/  FMUL R0, R21, R0 ;  /* 0x0000000015007220 */ /* 0x001fe20000400000 */
[----:B-----5:R-:W-:-:S03]  /*0430*/  FADD R2, -R15, R2 ;  /* 0x000000020f027221 */ /* 0x020fc60000000100 */
[----:B------:R-:W-:Y:S01]  /*0440*/  FMUL R0, R3, R0 ;  /* 0x0000000003007220 */ /* 0x000fe20000400000 */
[----:B-1----:R-:W-:-:S03]  /*0450*/  FMUL R7, R20, R7 ;  /* 0x0000000714077220 */ /* 0x002fc60000400000 */
[----:B---3--:R-:W-:Y:S01]  /*0460*/  FFMA R0, R0, R18, R17 ;  /* 0x0000001200007223 */ /* 0x008fe20000000011 */
[----:B------:R-:W-:-:S04]  /*0470*/  FMUL R7, R2, R7 ;  /* 0x0000000702077220 */ /* 0x000fc80000400000 */
[C---:B------:R-:W-:Y:S01]  /*0480*/  FSETP.GEU.AND P2, PT, R0.reuse, -R9, PT ;  /* 0x800000090000720b */ /* 0x040fe20003f4e000 */
[----:B------:R-:W-:Y:S01]  /*0490*/  FFMA R7, R7, R19, R16 ;  /* 0x0000001307077223 */ /* 0x000fe20000000010 */
[----:B------:R-:W-:-:S03]  /*04a0*/  FADD R9, R0, R9 ;  /* 0x0000000900097221 */ /* 0x000fc60000000000 */
[C---:B------:R-:W-:Y:S01]  /*04b0*/  FADD R0, R7.reuse, R8 ;  /* 0x0000000807007221 */ /* 0x040fe20000000000 */
[----:B------:R-:W-:Y:S02]  /*04c0*/  FSETP.GEU.AND P1, PT, R7, -R8, PT ;  /* 0x800000080700720b */ /* 0x000fe40003f2e000 */
[----:B------:R-:W-:Y:S02]  /*04d0*/  FSEL R9, R9, RZ, P2 ;  /* 0x000000ff09097208 */ /* 0x000fe40001000000 */
[----:B------:R-:W-:Y:S01]  /*04e0*/  FSEL R8, R0, RZ, P1 ;  /* 0x000000ff00087208 */ /* 0x000fe20000800000 */
[----:B------:R-:W-:Y:S08]  /*04f0*/  @P0 EXIT ;  /* 0x000000000000094d */ /* 0x000ff00003800000 */
[----:B------:R-:W-:Y:S01]  /*0500*/  STG.E.64 desc[UR4][R4.64], R8 ;  /* 0x0000000804007986 */ /* 0x000fe2000c101b04 */
[----:B------:R-:W-:Y:S05]  /*0510*/  EXIT ;  /* 0x000000000000794d */ /* 0x000fea0003800000 */
.L_x_0:
[----:B------:R-:W-:-:S00]  /*0520*/  BRA `(.L_x_0) ;  /* 0xfffffffc00fc7947 */ /* 0x000fc0000383ffff */
[----:B------:R-:W-:-:S00]  /*0530*/  NOP ;  /* 0x0000000000007918 */ /* 0x000fc00000000000 */
        /* <DEDUP_REMOVED lines=12> */
.L_x_1:


//--------------------- .nv.global.init           --------------------------
	.section	.nv.global.init,"aw",@progbits
.nv.global.init:
	.type		_$_str,@object
	.size		_$_str,(_$_str_$_2 - _$_str)
_$_str:
        /*0000*/ 	.byte	0x5f, 0x5f, 0x43, 0x55, 0x44, 0x41, 0x5f, 0x46, 0x54, 0x5a, 0x00
	.type		_$_str_$_2,@object
	.size		_$_str_$_2,(.L_1 - _$_str_$_2)
_$_str_$_2:
        /*000b*/ 	.byte	0x5f, 0x5f, 0x43, 0x55, 0x44, 0x41, 0x5f, 0x50, 0x52, 0x45, 0x43, 0x5f, 0x53, 0x51, 0x52, 0x54
        /*001b*/ 	.byte	0x00
.L_1:


//--------------------- .nv.constant0.triton_poi_fused__native_batch_norm_legit_no_training_add_relu_14 --------------------------
	.section	.nv.constant0.triton_poi_fused__native_batch_norm_legit_no_training_add_relu_14,"a",@progbits
	.sectionflags	@""
	.align	4
.nv.constant0.triton_poi_fused__native_batch_norm_legit_no_training_add_relu_14:
	.zero		588
